//
// Generated by NVIDIA NVVM Compiler
//
// Compiler Build ID: CL-36424714
// Cuda compilation tools, release 13.0, V13.0.88
// Based on NVVM 20.0.0
//

.version 9.0
.target sm_100
.address_size 64

	// .globl	_Z6kernelPiS_

.visible .entry _Z6kernelPiS_(
	.param .u64 .ptr .align 1 _Z6kernelPiS__param_0,
	.param .u64 .ptr .align 1 _Z6kernelPiS__param_1
)
{
	.reg .b32 	%r<9>;
	.reg .b64 	%rd<9>;

	ld.param.u64 	%rd1, [_Z6kernelPiS__param_0];
	ld.param.u64 	%rd2, [_Z6kernelPiS__param_1];
	cvta.to.global.u64 	%rd3, %rd2;
	cvta.to.global.u64 	%rd4, %rd1;
	mov.u32 	%r1, %ctaid.x;
	mov.u32 	%r2, %ntid.x;
	mov.u32 	%r3, %tid.x;
	mad.lo.s32 	%r4, %r1, %r2, %r3;
	mov.u32 	%r5, %ctaid.y;
	mov.u32 	%r6, %ntid.y;
	mov.u32 	%r7, %tid.y;
	mad.lo.s32 	%r8, %r5, %r6, %r7;
	mul.wide.s32 	%rd5, %r4, 4;
	add.s64 	%rd6, %rd4, %rd5;
	st.global.u32 	[%rd6], %r3;
	mul.wide.u32 	%rd7, %r8, 4;
	add.s64 	%rd8, %rd3, %rd7;
	st.global.u32 	[%rd8], %r7;
	ret;

}


// ===== COMPILED SASS (sm_100) =====

	.target	sm_100

	.elftype	@"ET_EXEC"


//--------------------- .note.nv.tkinfo           --------------------------
	.section	.note.nv.tkinfo,"",@"SHT_NOTE"
	.sectionflags	@"SHF_NOTE_NV_TKINFO"
	.tkinfo
        /*0018*/ 	.word	0x00000002
        /*0030*/ 	.string	""
        /*0030*/ 	.string	"ptxas"
        /*0030*/ 	.string	"Cuda compilation tools, release 13.0, V13.0.88"
        /*0030*/ 	.string	"Build cuda_13.0.r13.0/compiler.36424714_0"
        /*0030*/ 	.string	"-arch sm_100 -m 64 "



//--------------------- .note.nv.cuinfo           --------------------------
	.section	.note.nv.cuinfo,"",@"SHT_NOTE"
	.sectionflags	@"SHF_NOTE_NV_CUINFO"
        /*0018*/ 	.short	0x0002
        /*001a*/ 	.short	0x0064
        /*001c*/ 	.short	0x0082
	.zero		2


//--------------------- .nv.info                  --------------------------
	.section	.nv.info,"",@"SHT_CUDA_INFO"
	.align	4


	//----- nvinfo : EIATTR_REGCOUNT
	.align		4
        /*0000*/ 	.byte	0x04, 0x2f
        /*0002*/ 	.short	(.L_1 - .L_0)
	.align		4
.L_0:
        /*0004*/ 	.word	index@(_Z6kernelPiS_)
        /*0008*/ 	.word	0x0000000c


	//----- nvinfo : EIATTR_FRAME_SIZE
	.align		4
.L_1:
        /*000c*/ 	.byte	0x04, 0x11
        /*000e*/ 	.short	(.L_3 - .L_2)
	.align		4
.L_2:
        /*0010*/ 	.word	index@(_Z6kernelPiS_)
        /*0014*/ 	.word	0x00000000


	//----- nvinfo : EIATTR_MIN_STACK_SIZE
	.align		4
.L_3:
        /*0018*/ 	.byte	0x04, 0x12
        /*001a*/ 	.short	(.L_5 - .L_4)
	.align		4
.L_4:
        /*001c*/ 	.word	index@(_Z6kernelPiS_)
        /*0020*/ 	.word	0x00000000
.L_5:


//--------------------- .nv.compat                --------------------------
	.section	.nv.compat,"",@"SHT_CUDA_COMPAT_INFO"
	.align	4
        /*0000*/ 	.byte	0x02, 0x09, 0x00, 0x00, 0x02, 0x02, 0x01, 0x00, 0x02, 0x05, 0x05, 0x00, 0x03, 0x07, 0x01, 0x01
        /*0010*/ 	.byte	0x02, 0x03, 0x00, 0x00, 0x02, 0x06, 0x01, 0x00, 0x04, 0x0b, 0x08, 0x00, 0x09, 0x00, 0x00, 0x00
        /*0020*/ 	.byte	0x00, 0x00, 0x00, 0x00


//--------------------- .nv.info._Z6kernelPiS_    --------------------------
	.section	.nv.info._Z6kernelPiS_,"",@"SHT_CUDA_INFO"
	.sectionflags	@""
	.align	4


	//----- nvinfo : EIATTR_CUDA_API_VERSION
	.align		4
        /*0000*/ 	.byte	0x04, 0x37
        /*0002*/ 	.short	(.L_7 - .L_6)
.L_6:
        /*0004*/ 	.word	0x00000082


	//----- nvinfo : EIATTR_KPARAM_INFO
	.align		4
.L_7:
        /*0008*/ 	.byte	0x04, 0x17
        /*000a*/ 	.short	(.L_9 - .L_8)
.L_8:
        /*000c*/ 	.word	0x00000000
        /*0010*/ 	.short	0x0001
        /*0012*/ 	.short	0x0008
        /*0014*/ 	.byte	0x00, 0xf5, 0x21, 0x00


	//----- nvinfo : EIATTR_KPARAM_INFO
	.align		4
.L_9:
        /*0018*/ 	.byte	0x04, 0x17
        /*001a*/ 	.short	(.L_11 - .L_10)
.L_10:
        /*001c*/ 	.word	0x00000000
        /*0020*/ 	.short	0x0000
        /*0022*/ 	.short	0x0000
        /*0024*/ 	.byte	0x00, 0xf5, 0x21, 0x00


	//----- nvinfo : EIATTR_SPARSE_MMA_MASK
	.align		4
.L_11:
        /*0028*/ 	.byte	0x03, 0x50
        /*002a*/ 	.short	0x0000


	//----- nvinfo : EIATTR_MAXREG_COUNT
	.align		4
        /*002c*/ 	.byte	0x03, 0x1b
        /*002e*/ 	.short	0x00ff


	//----- nvinfo : EIATTR_MERCURY_ISA_VERSION
	.align		4
        /*0030*/ 	.byte	0x03, 0x5f
        /*0032*/ 	.short	0x0101


	//----- nvinfo : EIATTR_VRC_CTA_INIT_COUNT
	.align		4
        /*0034*/ 	.byte	0x02, 0x4a
	.zero		1
	.zero		1


	//----- nvinfo : EIATTR_EXIT_INSTR_OFFSETS
	.align		4
        /*0038*/ 	.byte	0x04, 0x1c
        /*003a*/ 	.short	(.L_13 - .L_12)


	//   ....[0]....
.L_12:
        /*003c*/ 	.word	0x00000100


	//----- nvinfo : EIATTR_CBANK_PARAM_SIZE
	.align		4
.L_13:
        /*0040*/ 	.byte	0x03, 0x19
        /*0042*/ 	.short	0x0010


	//----- nvinfo : EIATTR_PARAM_CBANK
	.align		4
        /*0044*/ 	.byte	0x04, 0x0a
        /*0046*/ 	.short	(.L_15 - .L_14)
	.align		4
.L_14:
        /*0048*/ 	.word	index@(.nv.constant0._Z6kernelPiS_)
        /*004c*/ 	.short	0x0380
        /*004e*/ 	.short	0x0010


	//----- nvinfo : EIATTR_SW_WAR
	.align		4
.L_15:
        /*0050*/ 	.byte	0x04, 0x36
        /*0052*/ 	.short	(.L_17 - .L_16)
.L_16:
        /*0054*/ 	.word	0x00000008
.L_17:


//--------------------- .nv.callgraph             --------------------------
	.section	.nv.callgraph,"",@"SHT_CUDA_CALLGRAPH"
	.align	4
	.sectionentsize	8
	.align		4
        /*0000*/ 	.word	0x00000000
	.align		4
        /*0004*/ 	.word	0xffffffff
	.align		4
        /*0008*/ 	.word	0x00000000
	.align		4
        /*000c*/ 	.word	0xfffffffe
	.align		4
        /*0010*/ 	.word	0x00000000
	.align		4
        /*0014*/ 	.word	0xfffffffd
	.align		4
        /*0018*/ 	.word	0x00000000
	.align		4
        /*001c*/ 	.word	0xfffffffc


//--------------------- .text._Z6kernelPiS_       --------------------------
	.section	.text._Z6kernelPiS_,"ax",@progbits
	.align	128
        .global         _Z6kernelPiS_
        .type           _Z6kernelPiS_,@function
        .size           _Z6kernelPiS_,(.L_x_1 - _Z6kernelPiS_)
        .other          _Z6kernelPiS_,@"STO_CUDA_ENTRY STV_DEFAULT"
_Z6kernelPiS_:
.text._Z6kernelPiS_:
[----:B------:R-:W-:Y:S01]  /*0000*/  LDC R1, c[0x0][0x37c] ;  /* 0x0000df00ff017b82 */ /* 0x000fe20000000800 */
[----:B------:R-:W0:Y:S07]  /*0010*/  S2R R0, SR_TID.X ;  /* 0x0000000000007919 */ /* 0x000e2e0000002100 */
[----:B------:R-:W0:Y:S01]  /*0020*/  S2UR UR6, SR_CTAID.X ;  /* 0x00000000000679c3 */ /* 0x000e220000002500 */
[----:B------:R-:W1:Y:S01]  /*0030*/  LDCU.64 UR4, c[0x0][0x358] ;  /* 0x00006b00ff0477ac */ /* 0x000e620008000a00 */
[----:B------:R-:W2:Y:S06]  /*0040*/  S2R R6, SR_TID.Y ;  /* 0x0000000000067919 */ /* 0x000eac0000002200 */
[----:B------:R-:W0:Y:S08]  /*0050*/  LDC R7, c[0x0][0x360] ;  /* 0x0000d800ff077b82 */ /* 0x000e300000000800 */
[----:B------:R-:W2:Y:S08]  /*0060*/  S2UR UR7, SR_CTAID.Y ;  /* 0x00000000000779c3 */ /* 0x000eb00000002600 */
[----:B------:R-:W2:Y:S08]  /*0070*/  LDC R9, c[0x0][0x364] ;  /* 0x0000d900ff097b82 */ /* 0x000eb00000000800 */
[----:B------:R-:W3:Y:S01]  /*0080*/  LDC.64 R2, c[0x0][0x380] ;  /* 0x0000e000ff027b82 */ /* 0x000ee20000000a00 */
[----:B0-----:R-:W-:-:S07]  /*0090*/  IMAD R7, R7, UR6, R0 ;  /* 0x0000000607077c24 */ /* 0x001fce000f8e0200 */
[----:B------:R-:W0:Y:S01]  /*00a0*/  LDC.64 R4, c[0x0][0x388] ;  /* 0x0000e200ff047b82 */ /* 0x000e220000000a00 */
[----:B--2---:R-:W-:Y:S02]  /*00b0*/  IMAD R9, R9, UR7, R6 ;  /* 0x0000000709097c24 */ /* 0x004fe4000f8e0206 */
[----:B---3--:R-:W-:-:S05]  /*00c0*/  IMAD.WIDE R2, R7, 0x4, R2 ;  /* 0x0000000407027825 */ /* 0x008fca00078e0202 */
[----:B-1----:R-:W-:Y:S01]  /*00d0*/  STG.E desc[UR4][R2.64], R0 ;  /* 0x0000000002007986 */ /* 0x002fe2000c101904 */
[----:B0-----:R-:W-:-:S05]  /*00e0*/  IMAD.WIDE.U32 R4, R9, 0x4, R4 ;  /* 0x0000000409047825 */ /* 0x001fca00078e0004 */
[----:B------:R-:W-:Y:S01]  /*00f0*/  STG.E desc[UR4][R4.64], R6 ;  /* 0x0000000604007986 */ /* 0x000fe2000c101904 */
[----:B------:R-:W-:Y:S05]  /*0100*/  EXIT ;  /* 0x000000000000794d */ /* 0x000fea0003800000 */
.L_x_0:
[----:B------:R-:W-:-:S00]  /*0110*/  BRA `(.L_x_0) ;  /* 0xfffffffc00fc7947 */ /* 0x000fc0000383ffff */
[----:B------:R-:W-:-:S00]  /*0120*/  NOP ;  /* 0x0000000000007918 */ /* 0x000fc00000000000 */
        /* <DEDUP_REMOVED lines=13> */
.L_x_1:


//--------------------- .nv.shared.reserved.0     --------------------------
	.section	.nv.shared.reserved.0,"aw",@nobits
	.weak		__nv_reservedSMEM_offset_0_alias
	.size		__nv_reservedSMEM_offset_0_alias, 0, 64
	.other		__nv_reservedSMEM_offset_0_alias,@"STO_CUDA_RESERVED_SHARED STV_DEFAULT"
__nv_reservedSMEM_offset_0_alias:
	.zero		0
	.zero		64


//--------------------- .nv.constant0._Z6kernelPiS_ --------------------------
	.section	.nv.constant0._Z6kernelPiS_,"a",@progbits
	.sectionflags	@""
	.align	4
.nv.constant0._Z6kernelPiS_:
	.zero		912


//--------------------- SYMBOLS --------------------------

	.type		.nv.reservedSmem.offset0,@object
	.size		.nv.reservedSmem.offset0,0x4
